	.headerflags	@"EF_CUDA_TEXMODE_UNIFIED EF_CUDA_64BIT_ADDRESS EF_CUDA_ACCELERATORS EF_CUDA_SM90 EF_CUDA_VIRTUAL_SM(EF_CUDA_SM90)"
	.elftype	@"ET_EXEC"


//--------------------- .nv.info                  --------------------------
	.section	.nv.info,"",@"SHT_CUDA_INFO"
	.align	4


	//----- nvinfo : EIATTR_REGCOUNT
	.align		4
        /*0000*/ 	.byte	0x04, 0x2f
        /*0002*/ 	.short	(.L_3 - .L_2)
	.align		4
.L_2:
        /*0004*/ 	.word	index@(triton_poi_fused__native_batch_norm_legit_no_training_add_relu_12)
        /*0008*/ 	.word	0x00000020


	//----- nvinfo : EIATTR_MIN_STACK_SIZE
	.align		4
.L_3:
        /*000c*/ 	.byte	0x04, 0x12
        /*000e*/ 	.short	(.L_5 - .L_4)
	.align		4
.L_4:
        /*0010*/ 	.word	index@(triton_poi_fused__native_batch_norm_legit_no_training_add_relu_12)
        /*0014*/ 	.word	0x00000000


	//----- nvinfo : EIATTR_FRAME_SIZE
	.align		4
.L_5:
        /*0018*/ 	.byte	0x04, 0x11
        /*001a*/ 	.short	(.L_7 - .L_6)
	.align		4
.L_6:
        /*001c*/ 	.word	index@(triton_poi_fused__native_batch_norm_legit_no_training_add_relu_12)
        /*0020*/ 	.word	0x00000000


	//----- nvinfo : EIATTR_MIN_STACK_SIZE
	.align		4
.L_7:
        /*0024*/ 	.byte	0x04, 0x12
        /*0026*/ 	.short	(.L_9 - .L_8)
	.align		4
.L_8:
        /*0028*/ 	.word	index@(triton_poi_fused__native_batch_norm_legit_no_training_add_relu_12)
        /*002c*/ 	.word	0x00000000
.L_9:


//--------------------- .nv.info.triton_poi_fused__native_batch_norm_legit_no_training_add_relu_12 --------------------------
	.section	.nv.info.triton_poi_fused__native_batch_norm_legit_no_training_add_relu_12,"",@"SHT_CUDA_INFO"
	.sectionflags	@""
	.align	4


	//----- nvinfo : EIATTR_CUDA_API_VERSION
	.align		4
        /*0000*/ 	.byte	0x04, 0x37
        /*0002*/ 	.short	(.L_11 - .L_10)
.L_10:
        /*0004*/ 	.word	0x0000007c


	//----- nvinfo : EIATTR_KPARAM_INFO
	.align		4
.L_11:
        /*0008*/ 	.byte	0x04, 0x17
        /*000a*/ 	.short	(.L_13 - .L_12)
.L_12:
        /*000c*/ 	.word	0x00000000
        /*0010*/ 	.short	0x000b
        /*0012*/ 	.short	0x0058
        /*0014*/ 	.byte	0x00, 0xf0, 0x11, 0x00


	//----- nvinfo : EIATTR_KPARAM_INFO
	.align		4
.L_13:
        /*0018*/ 	.byte	0x04, 0x17
        /*001a*/ 	.short	(.L_15 - .L_14)
.L_14:
        /*001c*/ 	.word	0x00000000
        /*0020*/ 	.short	0x000a
        /*0022*/ 	.short	0x0050
        /*0024*/ 	.byte	0x00, 0xf4, 0x21, 0x00


	//----- nvinfo : EIATTR_KPARAM_INFO
	.align		4
.L_15:
        /*0028*/ 	.byte	0x04, 0x17
        /*002a*/ 	.short	(.L_17 - .L_16)
.L_16:
        /*002c*/ 	.word	0x00000000
        /*0030*/ 	.short	0x0009
        /*0032*/ 	.short	0x0048
        /*0034*/ 	.byte	0x00, 0xf4, 0x21, 0x00


	//----- nvinfo : EIATTR_KPARAM_INFO
	.align		4
.L_17:
        /*0038*/ 	.byte	0x04, 0x17
        /*003a*/ 	.short	(.L_19 - .L_18)
.L_18:
        /*003c*/ 	.word	0x00000000
        /*0040*/ 	.short	0x0008
        /*0042*/ 	.short	0x0040
        /*0044*/ 	.byte	0x00, 0xf4, 0x21, 0x00


	//----- nvinfo : EIATTR_KPARAM_INFO
	.align		4
.L_19:
        /*0048*/ 	.byte	0x04, 0x17
        /*004a*/ 	.short	(.L_21 - .L_20)
.L_20:
        /*004c*/ 	.word	0x00000000
        /*0050*/ 	.short	0x0007
        /*0052*/ 	.short	0x0038
        /*0054*/ 	.byte	0x00, 0xf4, 0x21, 0x00


	//----- nvinfo : EIATTR_KPARAM_INFO
	.align		4
.L_21:
        /*0058*/ 	.byte	0x04, 0x17
        /*005a*/ 	.short	(.L_23 - .L_22)
.L_22:
        /*005c*/ 	.word	0x00000000
        /*0060*/ 	.short	0x0006
        /*0062*/ 	.short	0x0030
        /*0064*/ 	.byte	0x00, 0xf4, 0x21, 0x00


	//----- nvinfo : EIATTR_KPARAM_INFO
	.align		4
.L_23:
        /*0068*/ 	.byte	0x04, 0x17
        /*006a*/ 	.short	(.L_25 - .L_24)
.L_24:
        /*006c*/ 	.word	0x00000000
        /*0070*/ 	.short	0x0005
        /*0072*/ 	.short	0x0028
        /*0074*/ 	.byte	0x00, 0xf4, 0x21, 0x00


	//----- nvinfo : EIATTR_KPARAM_INFO
	.align		4
.L_25:
        /*0078*/ 	.byte	0x04, 0x17
        /*007a*/ 	.short	(.L_27 - .L_26)
.L_26:
        /*007c*/ 	.word	0x00000000
        /*0080*/ 	.short	0x0004
        /*0082*/ 	.short	0x0020
        /*0084*/ 	.byte	0x00, 0xf4, 0x21, 0x00


	//----- nvinfo : EIATTR_KPARAM_INFO
	.align		4
.L_27:
        /*0088*/ 	.byte	0x04, 0x17
        /*008a*/ 	.short	(.L_29 - .L_28)
.L_28:
        /*008c*/ 	.word	0x00000000
        /*0090*/ 	.short	0x0003
        /*0092*/ 	.short	0x0018
        /*0094*/ 	.byte	0x00, 0xf4, 0x21, 0x00


	//----- nvinfo : EIATTR_KPARAM_INFO
	.align		4
.L_29:
        /*0098*/ 	.byte	0x04, 0x17
        /*009a*/ 	.short	(.L_31 - .L_30)
.L_30:
        /*009c*/ 	.word	0x00000000
        /*00a0*/ 	.short	0x0002
        /*00a2*/ 	.short	0x0010
        /*00a4*/ 	.byte	0x00, 0xf4, 0x21, 0x00


	//----- nvinfo : EIATTR_KPARAM_INFO
	.align		4
.L_31:
        /*00a8*/ 	.byte	0x04, 0x17
        /*00aa*/ 	.short	(.L_33 - .L_32)
.L_32:
        /*00ac*/ 	.word	0x00000000
        /*00b0*/ 	.short	0x0001
        /*00b2*/ 	.short	0x0008
        /*00b4*/ 	.byte	0x00, 0xf4, 0x21, 0x00


	//----- nvinfo : EIATTR_KPARAM_INFO
	.align		4
.L_33:
        /*00b8*/ 	.byte	0x04, 0x17
        /*00ba*/ 	.short	(.L_35 - .L_34)
.L_34:
        /*00bc*/ 	.word	0x00000000
        /*00c0*/ 	.short	0x0000
        /*00c2*/ 	.short	0x0000
        /*00c4*/ 	.byte	0x00, 0xf4, 0x21, 0x00


	//----- nvinfo : EIATTR_SPARSE_MMA_MASK
	.align		4
.L_35:
        /*00c8*/ 	.byte	0x03, 0x50
        /*00ca*/ 	.short	0x0000


	//----- nvinfo : EIATTR_MAXREG_COUNT
	.align		4
        /*00cc*/ 	.byte	0x03, 0x1b
        /*00ce*/ 	.short	0x00ff


	//----- nvinfo : EIATTR_EXIT_INSTR_OFFSETS
	.align		4
        /*00d0*/ 	.byte	0x04, 0x1c
        /*00d2*/ 	.short	(.L_37 - .L_36)


	//   ....[0]....
.L_36:
        /*00d4*/ 	.word	0x00000680


	//----- nvinfo : EIATTR_REQNTID
	.align		4
.L_37:
        /*00d8*/ 	.byte	0x04, 0x10
        /*00da*/ 	.short	(.L_39 - .L_38)
.L_38:
        /*00dc*/ 	.word	0x00000080
        /*00e0*/ 	.word	0x00000001
        /*00e4*/ 	.word	0x00000001


	//----- nvinfo : EIATTR_CBANK_PARAM_SIZE
	.align		4
.L_39:
        /*00e8*/ 	.byte	0x03, 0x19
        /*00ea*/ 	.short	0x005c


	//----- nvinfo : EIATTR_PARAM_CBANK
	.align		4
        /*00ec*/ 	.byte	0x04, 0x0a
        /*00ee*/ 	.short	(.L_41 - .L_40)
	.align		4
.L_40:
        /*00f0*/ 	.word	index@(.nv.constant0.triton_poi_fused__native_batch_norm_legit_no_training_add_relu_12)
        /*00f4*/ 	.short	0x0210
        /*00f6*/ 	.short	0x005c


	//----- nvinfo : EIATTR_SW_WAR
	.align		4
.L_41:
        /*00f8*/ 	.byte	0x04, 0x36
        /*00fa*/ 	.short	(.L_43 - .L_42)
.L_42:
        /*00fc*/ 	.word	0x00000008
.L_43:


//--------------------- .nv.callgraph             --------------------------
	.section	.nv.callgraph,"",@"SHT_CUDA_CALLGRAPH"
	.align	4
	.sectionentsize	8
	.align		4
        /*0000*/ 	.word	0x00000000
	.align		4
        /*0004*/ 	.word	0xffffffff
	.align		4
        /*0008*/ 	.word	0x00000000
	.align		4
        /*000c*/ 	.word	0xfffffffe
	.align		4
        /*0010*/ 	.word	0x00000000
	.align		4
        /*0014*/ 	.word	0xfffffffd
	.align		4
        /*0018*/ 	.word	0x00000000
	.align		4
        /*001c*/ 	.word	0xfffffffc


//--------------------- .nv.constant4             --------------------------
	.section	.nv.constant4,"a",@progbits
	.align	8
	.align		8
.nv.constant4:
        /*0000*/ 	.dword	_$_str
	.align		8
        /*0008*/ 	.dword	_$_str_$_2


//--------------------- .text.triton_poi_fused__native_batch_norm_legit_no_training_add_relu_12 --------------------------
	.section	.text.triton_poi_fused__native_batch_norm_legit_no_training_add_relu_12,"ax",@progbits
	.align	128
        .global         triton_poi_fused__native_batch_norm_legit_no_training_add_relu_12
        .type           triton_poi_fused__native_batch_norm_legit_no_training_add_relu_12,@function
        .size           triton_poi_fused__native_batch_norm_legit_no_training_add_relu_12,(.L_x_1 - triton_poi_fused__native_batch_norm_legit_no_training_add_relu_12)
        .other          triton_poi_fused__native_batch_norm_legit_no_training_add_relu_12,@"STO_CUDA_ENTRY STV_DEFAULT"
triton_poi_fused__native_batch_norm_legit_no_training_add_relu_12:
.text.triton_poi_fused__native_batch_norm_legit_no_training_add_relu_12:
[----:B------:R-:W-:Y:S01]  /*0000*/  LDC R1, c[0x0][0x28] ;  /* 0x00000a00ff017b82 */ /* 0x000fe20000000800 */
[----:B------:R-:W1:Y:S07]  /*0010*/  S2R R0, SR_TID.X ;  /* 0x0000000000007919 */ /* 0x000e6e0000002100 */
[----:B------:R-:W2:Y:S01]  /*0020*/  LDC.64 R6, c[0x0][0x228] ;  /* 0x00008a00ff067b82 */ /* 0x000ea20000000a00 */
[----:B------:R-:W-:Y:S01]  /*0030*/  ULDC.64 UR4, c[0x0][0x208] ;  /* 0x0000820000047ab9 */ /* 0x000fe20000000a00 */
[----:B------:R-:W3:Y:S06]  /*0040*/  S2R R5, SR_CTAID.X ;  /* 0x0000000000057919 */ /* 0x000eec0000002500 */
[----:B------:R-:W4:Y:S08]  /*0050*/  LDC.64 R12, c[0x0][0x218] ;  /* 0x00008600ff0c7b82 */ /* 0x000f300000000a00 */
[----:B------:R-:W5:Y:S08]  /*0060*/  LDC.64 R14, c[0x0][0x240] ;  /* 0x00009000ff0e7b82 */ /* 0x000f700000000a00 */
[----:B------:R-:W4:Y:S01]  /*0070*/  LDC.64 R16, c[0x0][0x220] ;  /* 0x00008800ff107b82 */ /* 0x000f220000000a00 */
[----:B-1----:R-:W-:-:S07]  /*0080*/  SHF.L.U32 R0, R0, 0x1, RZ ;  /* 0x0000000100007819 */ /* 0x002fce00000006ff */
[----:B------:R-:W1:Y:S01]  /*0090*/  LDC.64 R18, c[0x0][0x248] ;  /* 0x00009200ff127b82 */ /* 0x000e620000000a00 */
[----:B---3--:R-:W-:Y:S02]  /*00a0*/  SHF.R.S32.HI R3, RZ, 0x17, R5 ;  /* 0x00000017ff037819 */ /* 0x008fe40000011405 */
[----:B------:R-:W-:Y:S02]  /*00b0*/  LOP3.LUT R0, R0, 0xfe, RZ, 0xc0, !PT ;  /* 0x000000fe00007812 */ /* 0x000fe400078ec0ff */
[----:B------:R-:W-:-:S03]  /*00c0*/  SGXT R3, R3, 0x1 ;  /* 0x000000010303781a */ /* 0x000fc60000000200 */
[----:B------:R-:W3:Y:S01]  /*00d0*/  LDC.64 R8, c[0x0][0x238] ;  /* 0x00008e00ff087b82 */ /* 0x000ee20000000a00 */
[----:B------:R-:W-:-:S04]  /*00e0*/  LEA R0, R5, R0, 0x8 ;  /* 0x0000000005007211 */ /* 0x000fc800078e40ff */
[----:B------:R-:W-:-:S03]  /*00f0*/  LEA.HI R4, R3, R0, RZ, 0x7 ;  /* 0x0000000003047211 */ /* 0x000fc600078f38ff */
[----:B------:R-:W1:Y:S01]  /*0100*/  LDC.64 R2, c[0x0][0x250] ;  /* 0x00009400ff027b82 */ /* 0x000e620000000a00 */
[----:B------:R-:W-:-:S04]  /*0110*/  LOP3.LUT R21, R4, 0xffffff80, RZ, 0xc0, !PT ;  /* 0xffffff8004157812 */ /* 0x000fc800078ec0ff */
[----:B------:R-:W-:-:S03]  /*0120*/  IADD3 R21, R0, -R21, RZ ;  /* 0x8000001500157210 */ /* 0x000fc60007ffe0ff */
[----:B------:R-:W3:Y:S02]  /*0130*/  LDC.64 R22, c[0x0][0x230] ;  /* 0x00008c00ff167b82 */ /* 0x000ee40000000a00 */
[----:B--2---:R-:W-:-:S06]  /*0140*/  IMAD.WIDE R6, R21, 0x4, R6 ;  /* 0x0000000415067825 */ /* 0x004fcc00078e0206 */
[----:B------:R-:W2:Y:S01]  /*0150*/  LDG.E.EL.64 R6, desc[UR4][R6.64] ;  /* 0x0000000406067981 */ /* 0x000ea2000c2e1b00 */
[----:B------:R-:W3:Y:S01]  /*0160*/  LDC.64 R10, c[0x0][0x258] ;  /* 0x00009600ff0a7b82 */ /* 0x000ee20000000a00 */
[----:B01----:R-:W-:-:S07]  /*0170*/  IMAD.WIDE R2, R21, 0x4, R2 ;  /* 0x0000000415027825 */ /* 0x003fce00078e0202 */
[----:B------:R-:W0:Y:S01]  /*0180*/  LDC.64 R4, c[0x0][0x260] ;  /* 0x00009800ff047b82 */ /* 0x000e220000000a00 */
[----:B------:R-:W2:Y:S01]  /*0190*/  LDG.E.EL.64 R2, desc[UR4][R2.64] ;  /* 0x0000000402027981 */ /* 0x000ea2000c2e1b00 */
[----:B----4-:R-:W-:-:S04]  /*01a0*/  IMAD.WIDE R12, R0, 0x4, R12 ;  /* 0x00000004000c7825 */ /* 0x010fc800078e020c */
[----:B-----5:R-:W-:Y:S02]  /*01b0*/  IMAD.WIDE R14, R0, 0x4, R14 ;  /* 0x00000004000e7825 */ /* 0x020fe400078e020e */
[----:B------:R-:W4:Y:S02]  /*01c0*/  LDG.E.64 R12, desc[UR4][R12.64] ;  /* 0x000000040c0c7981 */ /* 0x000f24000c1e1b00 */
[C---:B------:R-:W-:Y:S02]  /*01d0*/  IMAD.WIDE R16, R21.reuse, 0x4, R16 ;  /* 0x0000000415107825 */ /* 0x040fe400078e0210 */
[----:B------:R-:W5:Y:S02]  /*01e0*/  LDG.E.64 R14, desc[UR4][R14.64] ;  /* 0x000000040e0e7981 */ /* 0x000f64000c1e1b00 */
[C---:B------:R-:W-:Y:S02]  /*01f0*/  IMAD.WIDE R18, R21.reuse, 0x4, R18 ;  /* 0x0000000415127825 */ /* 0x040fe400078e0212 */
[----:B------:R-:W4:Y:S02]  /*0200*/  LDG.E.EL.64 R16, desc[UR4][R16.64] ;  /* 0x0000000410107981 */ /* 0x000f24000c2e1b00 */
[----:B---3--:R-:W-:-:S02]  /*0210*/  IMAD.WIDE R24, R21, 0x4, R8 ;  /* 0x0000000415187825 */ /* 0x008fc400078e0208 */
[----:B------:R-:W5:Y:S02]  /*0220*/  LDG.E.EL.64 R18, desc[UR4][R18.64] ;  /* 0x0000000412127981 */ /* 0x000f64000c2e1b00 */
[----:B------:R-:W-:-:S04]  /*0230*/  IMAD.WIDE R22, R21, 0x4, R22 ;  /* 0x0000000415167825 */ /* 0x000fc800078e0216 */
[C---:B------:R-:W-:Y:S02]  /*0240*/  IMAD.WIDE R10, R21.reuse, 0x4, R10 ;  /* 0x00000004150a7825 */ /* 0x040fe400078e020a */
[----:B------:R-:W3:Y:S02]  /*0250*/  LDG.E.EL.64 R22, desc[UR4][R22.64] ;  /* 0x0000000416167981 */ /* 0x000ee4000c2e1b00 */
[----:B0-----:R-:W-:Y:S02]  /*0260*/  IMAD.WIDE R8, R21, 0x4, R4 ;  /* 0x0000000415087825 */ /* 0x001fe400078e0204 */
[----:B------:R0:W3:Y:S04]  /*0270*/  LDG.E.EL.64 R4, desc[UR4][R24.64] ;  /* 0x0000000418047981 */ /* 0x0000e8000c2e1b00 */
[----:B------:R-:W3:Y:S04]  /*0280*/  LDG.E.EL.64 R10, desc[UR4][R10.64] ;  /* 0x000000040a0a7981 */ /* 0x000ee8000c2e1b00 */
[----:B------:R-:W3:Y:S01]  /*0290*/  LDG.E.EL.64 R8, desc[UR4][R8.64] ;  /* 0x0000000408087981 */ /* 0x000ee2000c2e1b00 */
[----:B--2---:R-:W-:Y:S01]  /*02a0*/  FADD R6, R6, 9.9999997473787516356e-06 ;  /* 0x3727c5ac06067421 */ /* 0x004fe20000000000 */
[----:B------:R-:W-:-:S05]  /*02b0*/  FADD R7, R7, 9.9999997473787516356e-06 ;  /* 0x3727c5ac07077421 */ /* 0x000fca0000000000 */
[----:B------:R-:W1:Y:S01]  /*02c0*/  MUFU.SQRT R6, R6 ;  /* 0x0000000600067308 */ /* 0x000e620000002000 */
[----:B------:R-:W-:Y:S01]  /*02d0*/  FADD R20, R2, 9.9999997473787516356e-06 ;  /* 0x3727c5ac02147421 */ /* 0x000fe20000000000 */
[----:B------:R-:W-:-:S06]  /*02e0*/  FADD R3, R3, 9.9999997473787516356e-06 ;  /* 0x3727c5ac03037421 */ /* 0x000fcc0000000000 */
[----:B------:R-:W2:Y:S08]  /*02f0*/  MUFU.SQRT R21, R7 ;  /* 0x0000000700157308 */ /* 0x000eb00000002000 */
[----:B------:R-:W4:Y:S01]  /*0300*/  MUFU.SQRT R26, R20 ;  /* 0x00000014001a7308 */ /* 0x000f220000002000 */
[----:B-1----:R-:W-:-:S07]  /*0310*/  FSETP.GT.AND P6, PT, R6, 8.50705917302346158658e+37, PT ;  /* 0x7e8000000600780b */ /* 0x002fce0003fc4000 */
[----:B0-----:R-:W0:Y:S01]  /*0320*/  MUFU.SQRT R25, R3 ;  /* 0x0000000300197308 */ /* 0x001e220000002000 */
[----:B------:R-:W-:Y:S01]  /*0330*/  HFMA2.MMA R2, -RZ, RZ, 1.625, 0 ;  /* 0x3e800000ff027435 */ /* 0x000fe200000001ff */
[----:B------:R-:W-:Y:S02]  /*0340*/  FSETP.GEU.AND P5, PT, R6, 1.175494350822287508e-38, PT ;  /* 0x008000000600780b */ /* 0x000fe40003fae000 */
[C---:B--2---:R-:W-:Y:S02]  /*0350*/  FSETP.GT.AND P4, PT, R21.reuse, 8.50705917302346158658e+37, PT ;  /* 0x7e8000001500780b */ /* 0x044fe40003f84000 */
[C---:B----4-:R-:W-:Y:S02]  /*0360*/  FSETP.GT.AND P3, PT, R26.reuse, 8.50705917302346158658e+37, PT ;  /* 0x7e8000001a00780b */ /* 0x050fe40003f64000 */
[----:B------:R-:W-:Y:S01]  /*0370*/  FSETP.GEU.AND P0, PT, R26, 1.175494350822287508e-38, PT ;  /* 0x008000001a00780b */ /* 0x000fe20003f0e000 */
[----:B------:R-:W-:Y:S01]  /*0380*/  @P6 FMUL R6, R6, 0.25 ;  /* 0x3e80000006066820 */ /* 0x000fe20000400000 */
[----:B------:R-:W-:-:S02]  /*0390*/  FSETP.GEU.AND P2, PT, R21, 1.175494350822287508e-38, PT ;  /* 0x008000001500780b */ /* 0x000fc40003f4e000 */
[C---:B0-----:R-:W-:Y:S02]  /*03a0*/  FSETP.GT.AND P1, PT, R25.reuse, 8.50705917302346158658e+37, PT ;  /* 0x7e8000001900780b */ /* 0x041fe40003f24000 */
[----:B------:R-:W-:Y:S02]  /*03b0*/  FSEL R3, R2, 1, P6 ;  /* 0x3f80000002037808 */ /* 0x000fe40003000000 */
[----:B------:R-:W-:Y:S01]  /*03c0*/  FSETP.GEU.AND P6, PT, R25, 1.175494350822287508e-38, PT ;  /* 0x008000001900780b */ /* 0x000fe20003fce000 */
[----:B------:R-:W-:Y:S02]  /*03d0*/  @!P5 FMUL R6, R6, 16777216 ;  /* 0x4b8000000606d820 */ /* 0x000fe40000400000 */
[----:B------:R-:W-:Y:S01]  /*03e0*/  @P3 FMUL R26, R26, 0.25 ;  /* 0x3e8000001a1a3820 */ /* 0x000fe20000400000 */
[----:B------:R-:W-:Y:S01]  /*03f0*/  @P4 FMUL R21, R21, 0.25 ;  /* 0x3e80000015154820 */ /* 0x000fe20000400000 */
[----:B------:R-:W0:Y:S02]  /*0400*/  MUFU.RCP R20, R6 ;  /* 0x0000000600147308 */ /* 0x000e240000001000 */
[----:B------:R-:W-:Y:S01]  /*0410*/  @!P0 FMUL R26, R26, 16777216 ;  /* 0x4b8000001a1a8820 */ /* 0x000fe20000400000 */
[----:B------:R-:W-:Y:S01]  /*0420*/  @!P2 FMUL R21, R21, 16777216 ;  /* 0x4b8000001515a820 */ /* 0x000fe20000400000 */
[----:B------:R-:W-:-:S04]  /*0430*/  @P1 FMUL R25, R25, 0.25 ;  /* 0x3e80000019191820 */ /* 0x000fc80000400000 */
[----:B------:R-:W-:Y:S01]  /*0440*/  @!P6 FMUL R25, R25, 16777216 ;  /* 0x4b8000001919e820 */ /* 0x000fe20000400000 */
[----:B------:R-:W1:Y:S01]  /*0450*/  MUFU.RCP R7, R26 ;  /* 0x0000001a00077308 */ /* 0x000e620000001000 */
[----:B------:R-:W-:Y:S01]  /*0460*/  @!P5 FMUL R3, R3, 16777216 ;  /* 0x4b8000000303d820 */ /* 0x000fe20000400000 */
[----:B------:R-:W-:-:S06]  /*0470*/  FSEL R28, R2, 1, P3 ;  /* 0x3f800000021c7808 */ /* 0x000fcc0001800000 */
[----:B------:R-:W2:Y:S01]  /*0480*/  MUFU.RCP R21, R21 ;  /* 0x0000001500157308 */ /* 0x000ea20000001000 */
[----:B------:R-:W-:-:S07]  /*0490*/  FSEL R24, R2, 1, P4 ;  /* 0x3f80000002187808 */ /* 0x000fce0002000000 */
[----:B------:R-:W4:Y:S01]  /*04a0*/  MUFU.RCP R6, R25 ;  /* 0x0000001900067308 */ /* 0x000f220000001000 */
[----:B------:R-:W-:Y:S01]  /*04b0*/  FSEL R27, R2, 1, P1 ;  /* 0x3f800000021b7808 */ /* 0x000fe20000800000 */
[----:B0-----:R-:W-:Y:S01]  /*04c0*/  FMUL R20, R20, R3 ;  /* 0x0000000314147220 */ /* 0x001fe20000400000 */
[----:B------:R-:W-:Y:S01]  /*04d0*/  @!P0 FMUL R28, R28, 16777216 ;  /* 0x4b8000001c1c8820 */ /* 0x000fe20000400000 */
[----:B------:R-:W0:Y:S01]  /*04e0*/  LDC.64 R2, c[0x0][0x210] ;  /* 0x00008400ff027b82 */ /* 0x000e220000000a00 */
[----:B------:R-:W-:Y:S01]  /*04f0*/  @!P2 FMUL R24, R24, 16777216 ;  /* 0x4b8000001818a820 */ /* 0x000fe20000400000 */
[----:B------:R-:W-:Y:S01]  /*0500*/  @!P6 FMUL R27, R27, 16777216 ;  /* 0x4b8000001b1be820 */ /* 0x000fe20000400000 */
[----:B-1----:R-:W-:Y:S01]  /*0510*/  FMUL R7, R7, R28 ;  /* 0x0000001c07077220 */ /* 0x002fe20000400000 */
[----:B------:R-:W-:Y:S01]  /*0520*/  FADD R29, R12, -R16 ;  /* 0x800000100c1d7221 */ /* 0x000fe20000000000 */
[----:B-----5:R-:W-:Y:S01]  /*0530*/  FADD R14, R14, -R18 ;  /* 0x800000120e0e7221 */ /* 0x020fe20000000000 */
[----:B--2---:R-:W-:Y:S01]  /*0540*/  FMUL R21, R21, R24 ;  /* 0x0000001815157220 */ /* 0x004fe20000400000 */
[----:B------:R-:W-:Y:S01]  /*0550*/  FADD R12, R13, -R17 ;  /* 0x800000110d0c7221 */ /* 0x000fe20000000000 */
[----:B------:R-:W-:Y:S01]  /*0560*/  FADD R15, R15, -R19 ;  /* 0x800000130f0f7221 */ /* 0x000fe20000000000 */
[----:B------:R-:W-:Y:S01]  /*0570*/  FMUL R29, R20, R29 ;  /* 0x0000001d141d7220 */ /* 0x000fe20000400000 */
[----:B------:R-:W-:Y:S01]  /*0580*/  FMUL R7, R7, R14 ;  /* 0x0000000e07077220 */ /* 0x000fe20000400000 */
[----:B----4-:R-:W-:Y:S01]  /*0590*/  FMUL R6, R6, R27 ;  /* 0x0000001b06067220 */ /* 0x010fe20000400000 */
[----:B------:R-:W-:Y:S01]  /*05a0*/  FMUL R12, R21, R12 ;  /* 0x0000000c150c7220 */ /* 0x000fe20000400000 */
[----:B---3--:R-:W-:Y:S01]  /*05b0*/  FFMA R4, R22, R29, R4 ;  /* 0x0000001d16047223 */ /* 0x008fe20000000004 */
[----:B------:R-:W-:Y:S01]  /*05c0*/  FFMA R7, R10, R7, R8 ;  /* 0x000000070a077223 */ /* 0x000fe20000000008 */
[----:B------:R-:W-:Y:S01]  /*05d0*/  FMUL R6, R6, R15 ;  /* 0x0000000f06067220 */ /* 0x000fe20000400000 */
[----:B------:R-:W-:-:S03]  /*05e0*/  FFMA R5, R23, R12, R5 ;  /* 0x0000000c17057223 */ /* 0x000fc60000000005 */
[----:B------:R-:W-:Y:S01]  /*05f0*/  FFMA R6, R11, R6, R9 ;  /* 0x000000060b067223 */ /* 0x000fe20000000009 */
[C---:B------:R-:W-:Y:S01]  /*0600*/  FSETP.GEU.AND P0, PT, R4.reuse, -R7, PT ;  /* 0x800000070400720b */ /* 0x040fe20003f0e000 */
[----:B------:R-:W-:Y:S02]  /*0610*/  FADD R4, R4, R7 ;  /* 0x0000000704047221 */ /* 0x000fe40000000000 */
[C---:B------:R-:W-:Y:S01]  /*0620*/  FADD R7, R5.reuse, R6 ;  /* 0x0000000605077221 */ /* 0x040fe20000000000 */
[----:B------:R-:W-:Y:S01]  /*0630*/  FSETP.GEU.AND P1, PT, R5, -R6, PT ;  /* 0x800000060500720b */ /* 0x000fe20003f2e000 */
[----:B0-----:R-:W-:Y:S01]  /*0640*/  IMAD.WIDE R2, R0, 0x4, R2 ;  /* 0x0000000400027825 */ /* 0x001fe200078e0202 */
[----:B------:R-:W-:Y:S02]  /*0650*/  FSEL R4, R4, RZ, P0 ;  /* 0x000000ff04047208 */ /* 0x000fe40000000000 */
[----:B------:R-:W-:-:S05]  /*0660*/  FSEL R5, R7, RZ, P1 ;  /* 0x000000ff07057208 */ /* 0x000fca0000800000 */
[----:B------:R-:W-:Y:S01]  /*0670*/  STG.E.64 desc[UR4][R2.64], R4 ;  /* 0x0000000402007986 */ /* 0x000fe2000c101b04 */
[----:B------:R-:W-:Y:S05]  /*0680*/  EXIT ;  /* 0x000000000000794d */ /* 0x000fea0003800000 */
.L_x_0:
[----:B------:R-:W-:-:S00]  /*0690*/  BRA `(.L_x_0) ;  /* 0xfffffffc00fc7947 */ /* 0x000fc0000383ffff */
[----:B------:R-:W-:-:S00]  /*06a0*/  NOP ;  /* 0x0000000000007918 */ /* 0x000fc00000000000 */
        /* <DEDUP_REMOVED lines=13> */
.L_x_1:


//--------------------- .nv.global.init           --------------------------
	.section	.nv.global.init,"aw",@progbits
.nv.global.init:
	.type		_$_str,@object
	.size		_$_str,(_$_str_$_2 - _$_str)
_$_str:
        /*0000*/ 	.byte	0x5f, 0x5f, 0x43, 0x55, 0x44, 0x41, 0x5f, 0x46, 0x54, 0x5a, 0x00
	.type		_$_str_$_2,@object
	.size		_$_str_$_2,(.L_1 - _$_str_$_2)
_$_str_$_2:
        /*000b*/ 	.byte	0x5f, 0x5f, 0x43, 0x55, 0x44, 0x41, 0x5f, 0x50, 0x52, 0x45, 0x43, 0x5f, 0x53, 0x51, 0x52, 0x54
        /*001b*/ 	.byte	0x00
.L_1:


//--------------------- .nv.constant0.triton_poi_fused__native_batch_norm_legit_no_training_add_relu_12 --------------------------
	.section	.nv.constant0.triton_poi_fused__native_batch_norm_legit_no_training_add_relu_12,"a",@progbits
	.sectionflags	@""
	.align	4
.nv.constant0.triton_poi_fused__native_batch_norm_legit_no_training_add_relu_12:
	.zero		620
